//
// Generated by NVIDIA NVVM Compiler
//
// Compiler Build ID: CL-36424714
// Cuda compilation tools, release 13.0, V13.0.88
// Based on NVVM 20.0.0
//

.version 9.0
.target sm_100
.address_size 64

	// .globl	_Z4gemmILi4ELi32EEvPK6__halfS2_PS0_iiiff
// _ZZ4gemmILi4ELi32EEvPK6__halfS2_PS0_iiiffE3A_s has been demoted
// _ZZ4gemmILi4ELi32EEvPK6__halfS2_PS0_iiiffE3B_s has been demoted

.visible .entry _Z4gemmILi4ELi32EEvPK6__halfS2_PS0_iiiff(
	.param .u64 .ptr .align 1 _Z4gemmILi4ELi32EEvPK6__halfS2_PS0_iiiff_param_0,
	.param .u64 .ptr .align 1 _Z4gemmILi4ELi32EEvPK6__halfS2_PS0_iiiff_param_1,
	.param .u64 .ptr .align 1 _Z4gemmILi4ELi32EEvPK6__halfS2_PS0_iiiff_param_2,
	.param .u32 _Z4gemmILi4ELi32EEvPK6__halfS2_PS0_iiiff_param_3,
	.param .u32 _Z4gemmILi4ELi32EEvPK6__halfS2_PS0_iiiff_param_4,
	.param .u32 _Z4gemmILi4ELi32EEvPK6__halfS2_PS0_iiiff_param_5,
	.param .f32 _Z4gemmILi4ELi32EEvPK6__halfS2_PS0_iiiff_param_6,
	.param .f32 _Z4gemmILi4ELi32EEvPK6__halfS2_PS0_iiiff_param_7
)
{
	.reg .pred 	%p<34>;
	.reg .b16 	%rs<19>;
	.reg .b32 	%r<61>;
	.reg .b32 	%f<153>;
	.reg .b64 	%rd<15>;
	// demoted variable
	.shared .align 4 .b8 _ZZ4gemmILi4ELi32EEvPK6__halfS2_PS0_iiiffE3A_s[4096];
	// demoted variable
	.shared .align 4 .b8 _ZZ4gemmILi4ELi32EEvPK6__halfS2_PS0_iiiffE3B_s[4096];
	ld.param.u64 	%rd6, [_Z4gemmILi4ELi32EEvPK6__halfS2_PS0_iiiff_param_1];
	ld.param.u32 	%r20, [_Z4gemmILi4ELi32EEvPK6__halfS2_PS0_iiiff_param_3];
	ld.param.u32 	%r21, [_Z4gemmILi4ELi32EEvPK6__halfS2_PS0_iiiff_param_4];
	ld.param.u32 	%r22, [_Z4gemmILi4ELi32EEvPK6__halfS2_PS0_iiiff_param_5];
	ld.param.f32 	%f33, [_Z4gemmILi4ELi32EEvPK6__halfS2_PS0_iiiff_param_6];
	ld.param.f32 	%f34, [_Z4gemmILi4ELi32EEvPK6__halfS2_PS0_iiiff_param_7];
	mov.u32 	%r1, %tid.x;
	shr.u32 	%r2, %r1, 3;
	mov.u32 	%r23, %ctaid.x;
	shl.b32 	%r24, %r23, 5;
	shl.b32 	%r25, %r1, 2;
	and.b32  	%r3, %r25, 28;
	or.b32  	%r4, %r3, %r24;
	mov.u32 	%r26, %ctaid.y;
	shl.b32 	%r27, %r26, 5;
	add.s32 	%r5, %r27, %r2;
	setp.lt.s32 	%p1, %r22, 1;
	mov.f32 	%f145, 0f00000000;
	mov.f32 	%f146, %f145;
	mov.f32 	%f147, %f145;
	mov.f32 	%f148, %f145;
	@%p1 bra 	$L__BB0_21;
	add.s32 	%r29, %r22, 31;
	shr.u32 	%r6, %r29, 5;
	mul.lo.s32 	%r7, %r22, %r5;
	shl.b32 	%r30, %r2, 2;
	mov.u32 	%r31, _ZZ4gemmILi4ELi32EEvPK6__halfS2_PS0_iiiffE3A_s;
	add.s32 	%r8, %r31, %r30;
	shl.b32 	%r32, %r2, 7;
	mov.u32 	%r33, _ZZ4gemmILi4ELi32EEvPK6__halfS2_PS0_iiiffE3B_s;
	add.s32 	%r34, %r33, %r32;
	shl.b32 	%r35, %r3, 7;
	add.s32 	%r9, %r8, %r35;
	shl.b32 	%r36, %r3, 2;
	add.s32 	%r10, %r34, %r36;
	cvt.u16.u32 	%rs1, %r1;
	and.b16  	%rs2, %rs1, 7;
	mul.wide.u16 	%r37, %rs2, 16;
	add.s32 	%r38, %r37, %r33;
	add.s32 	%r11, %r38, 512;
	cvta.to.global.u64 	%rd1, %rd6;
	mov.b32 	%r58, 0;
	mov.f32 	%f145, 0f00000000;
$L__BB0_2:
	ld.param.u64 	%rd13, [_Z4gemmILi4ELi32EEvPK6__halfS2_PS0_iiiff_param_0];
	setp.ge.s32 	%p2, %r5, %r20;
	shl.b32 	%r40, %r58, 5;
	or.b32  	%r13, %r40, %r3;
	add.s32 	%r14, %r40, %r2;
	add.s32 	%r41, %r13, %r7;
	setp.ge.s32 	%p3, %r13, %r22;
	cvta.to.global.u64 	%rd8, %rd13;
	mul.wide.u32 	%rd9, %r41, 2;
	add.s64 	%rd2, %rd8, %rd9;
	mov.f32 	%f137, 0f00000000;
	or.pred  	%p4, %p3, %p2;
	@%p4 bra 	$L__BB0_4;
	ld.global.u16 	%rs3, [%rd2];
	// begin inline asm
	{  cvt.f32.f16 %f137, %rs3;}

	// end inline asm
$L__BB0_4:
	setp.ge.s32 	%p5, %r14, %r22;
	setp.ge.s32 	%p6, %r4, %r21;
	st.shared.f32 	[%r9], %f137;
	mad.lo.s32 	%r42, %r14, %r21, %r4;
	mul.wide.s32 	%rd10, %r42, 2;
	add.s64 	%rd3, %rd1, %rd10;
	mov.f32 	%f138, 0f00000000;
	or.pred  	%p7, %p6, %p5;
	@%p7 bra 	$L__BB0_6;
	ld.global.u16 	%rs4, [%rd3];
	// begin inline asm
	{  cvt.f32.f16 %f138, %rs4;}

	// end inline asm
$L__BB0_6:
	st.shared.f32 	[%r10], %f138;
	add.s32 	%r44, %r13, 1;
	setp.ge.s32 	%p9, %r44, %r22;
	mov.f32 	%f139, 0f00000000;
	or.pred  	%p10, %p9, %p2;
	@%p10 bra 	$L__BB0_8;
	ld.global.u16 	%rs5, [%rd2+2];
	// begin inline asm
	{  cvt.f32.f16 %f139, %rs5;}

	// end inline asm
$L__BB0_8:
	add.s32 	%r45, %r4, 1;
	setp.ge.s32 	%p12, %r45, %r21;
	st.shared.f32 	[%r9+128], %f139;
	mov.f32 	%f140, 0f00000000;
	or.pred  	%p13, %p12, %p5;
	@%p13 bra 	$L__BB0_10;
	ld.global.u16 	%rs6, [%rd3+2];
	// begin inline asm
	{  cvt.f32.f16 %f140, %rs6;}

	// end inline asm
$L__BB0_10:
	st.shared.f32 	[%r10+4], %f140;
	add.s32 	%r47, %r13, 2;
	setp.ge.s32 	%p15, %r47, %r22;
	mov.f32 	%f141, 0f00000000;
	or.pred  	%p16, %p15, %p2;
	@%p16 bra 	$L__BB0_12;
	ld.global.u16 	%rs7, [%rd2+4];
	// begin inline asm
	{  cvt.f32.f16 %f141, %rs7;}

	// end inline asm
$L__BB0_12:
	add.s32 	%r48, %r4, 2;
	setp.ge.s32 	%p18, %r48, %r21;
	st.shared.f32 	[%r9+256], %f141;
	mov.f32 	%f142, 0f00000000;
	or.pred  	%p19, %p18, %p5;
	@%p19 bra 	$L__BB0_14;
	ld.global.u16 	%rs8, [%rd3+4];
	// begin inline asm
	{  cvt.f32.f16 %f142, %rs8;}

	// end inline asm
$L__BB0_14:
	st.shared.f32 	[%r10+8], %f142;
	add.s32 	%r50, %r13, 3;
	setp.ge.s32 	%p21, %r50, %r22;
	mov.f32 	%f143, 0f00000000;
	or.pred  	%p22, %p21, %p2;
	@%p22 bra 	$L__BB0_16;
	ld.global.u16 	%rs9, [%rd2+6];
	// begin inline asm
	{  cvt.f32.f16 %f143, %rs9;}

	// end inline asm
$L__BB0_16:
	add.s32 	%r51, %r4, 3;
	setp.ge.s32 	%p24, %r51, %r21;
	st.shared.f32 	[%r9+384], %f143;
	mov.f32 	%f144, 0f00000000;
	or.pred  	%p25, %p24, %p5;
	@%p25 bra 	$L__BB0_18;
	ld.global.u16 	%rs10, [%rd3+6];
	// begin inline asm
	{  cvt.f32.f16 %f144, %rs10;}

	// end inline asm
$L__BB0_18:
	st.shared.f32 	[%r10+12], %f144;
	bar.sync 	0;
	mov.b32 	%r60, 512;
	mov.u32 	%r59, %r11;
$L__BB0_19:
	add.s32 	%r53, %r8, %r60;
	ld.shared.f32 	%f53, [%r53+-512];
	ld.shared.f32 	%f54, [%r59+-512];
	fma.rn.f32 	%f55, %f53, %f54, %f148;
	ld.shared.f32 	%f56, [%r59+-508];
	fma.rn.f32 	%f57, %f53, %f56, %f147;
	ld.shared.f32 	%f58, [%r59+-504];
	fma.rn.f32 	%f59, %f53, %f58, %f146;
	ld.shared.f32 	%f60, [%r59+-500];
	fma.rn.f32 	%f61, %f53, %f60, %f145;
	ld.shared.f32 	%f62, [%r53+-384];
	ld.shared.f32 	%f63, [%r59+-384];
	fma.rn.f32 	%f64, %f62, %f63, %f55;
	ld.shared.f32 	%f65, [%r59+-380];
	fma.rn.f32 	%f66, %f62, %f65, %f57;
	ld.shared.f32 	%f67, [%r59+-376];
	fma.rn.f32 	%f68, %f62, %f67, %f59;
	ld.shared.f32 	%f69, [%r59+-372];
	fma.rn.f32 	%f70, %f62, %f69, %f61;
	ld.shared.f32 	%f71, [%r53+-256];
	ld.shared.f32 	%f72, [%r59+-256];
	fma.rn.f32 	%f73, %f71, %f72, %f64;
	ld.shared.f32 	%f74, [%r59+-252];
	fma.rn.f32 	%f75, %f71, %f74, %f66;
	ld.shared.f32 	%f76, [%r59+-248];
	fma.rn.f32 	%f77, %f71, %f76, %f68;
	ld.shared.f32 	%f78, [%r59+-244];
	fma.rn.f32 	%f79, %f71, %f78, %f70;
	ld.shared.f32 	%f80, [%r53+-128];
	ld.shared.f32 	%f81, [%r59+-128];
	fma.rn.f32 	%f82, %f80, %f81, %f73;
	ld.shared.f32 	%f83, [%r59+-124];
	fma.rn.f32 	%f84, %f80, %f83, %f75;
	ld.shared.f32 	%f85, [%r59+-120];
	fma.rn.f32 	%f86, %f80, %f85, %f77;
	ld.shared.f32 	%f87, [%r59+-116];
	fma.rn.f32 	%f88, %f80, %f87, %f79;
	ld.shared.f32 	%f89, [%r53];
	ld.shared.f32 	%f90, [%r59];
	fma.rn.f32 	%f91, %f89, %f90, %f82;
	ld.shared.f32 	%f92, [%r59+4];
	fma.rn.f32 	%f93, %f89, %f92, %f84;
	ld.shared.f32 	%f94, [%r59+8];
	fma.rn.f32 	%f95, %f89, %f94, %f86;
	ld.shared.f32 	%f96, [%r59+12];
	fma.rn.f32 	%f97, %f89, %f96, %f88;
	ld.shared.f32 	%f98, [%r53+128];
	ld.shared.f32 	%f99, [%r59+128];
	fma.rn.f32 	%f100, %f98, %f99, %f91;
	ld.shared.f32 	%f101, [%r59+132];
	fma.rn.f32 	%f102, %f98, %f101, %f93;
	ld.shared.f32 	%f103, [%r59+136];
	fma.rn.f32 	%f104, %f98, %f103, %f95;
	ld.shared.f32 	%f105, [%r59+140];
	fma.rn.f32 	%f106, %f98, %f105, %f97;
	ld.shared.f32 	%f107, [%r53+256];
	ld.shared.f32 	%f108, [%r59+256];
	fma.rn.f32 	%f109, %f107, %f108, %f100;
	ld.shared.f32 	%f110, [%r59+260];
	fma.rn.f32 	%f111, %f107, %f110, %f102;
	ld.shared.f32 	%f112, [%r59+264];
	fma.rn.f32 	%f113, %f107, %f112, %f104;
	ld.shared.f32 	%f114, [%r59+268];
	fma.rn.f32 	%f115, %f107, %f114, %f106;
	ld.shared.f32 	%f116, [%r53+384];
	ld.shared.f32 	%f117, [%r59+384];
	fma.rn.f32 	%f148, %f116, %f117, %f109;
	ld.shared.f32 	%f118, [%r59+388];
	fma.rn.f32 	%f147, %f116, %f118, %f111;
	ld.shared.f32 	%f119, [%r59+392];
	fma.rn.f32 	%f146, %f116, %f119, %f113;
	ld.shared.f32 	%f120, [%r59+396];
	fma.rn.f32 	%f145, %f116, %f120, %f115;
	add.s32 	%r60, %r60, 1024;
	add.s32 	%r59, %r59, 1024;
	setp.ne.s32 	%p26, %r60, 4608;
	@%p26 bra 	$L__BB0_19;
	bar.sync 	0;
	add.s32 	%r58, %r58, 1;
	setp.ne.s32 	%p27, %r58, %r6;
	@%p27 bra 	$L__BB0_2;
$L__BB0_21:
	setp.ge.s32 	%p28, %r5, %r20;
	setp.ge.s32 	%p29, %r4, %r21;
	or.pred  	%p30, %p28, %p29;
	@%p30 bra 	$L__BB0_28;
	ld.param.u64 	%rd14, [_Z4gemmILi4ELi32EEvPK6__halfS2_PS0_iiiff_param_2];
	mad.lo.s32 	%r54, %r21, %r5, %r4;
	cvta.to.global.u64 	%rd11, %rd14;
	mul.wide.s32 	%rd12, %r54, 2;
	add.s64 	%rd4, %rd11, %rd12;
	ld.global.u16 	%rs11, [%rd4];
	// begin inline asm
	{  cvt.f32.f16 %f121, %rs11;}

	// end inline asm
	mul.f32 	%f123, %f34, %f121;
	fma.rn.f32 	%f122, %f33, %f148, %f123;
	// begin inline asm
	{  cvt.rn.f16.f32 %rs12, %f122;}

	// end inline asm
	st.global.u16 	[%rd4], %rs12;
	add.s32 	%r55, %r4, 1;
	setp.ge.s32 	%p31, %r55, %r21;
	@%p31 bra 	$L__BB0_24;
	ld.global.u16 	%rs13, [%rd4+2];
	// begin inline asm
	{  cvt.f32.f16 %f124, %rs13;}

	// end inline asm
	mul.f32 	%f126, %f34, %f124;
	fma.rn.f32 	%f125, %f33, %f147, %f126;
	// begin inline asm
	{  cvt.rn.f16.f32 %rs14, %f125;}

	// end inline asm
	st.global.u16 	[%rd4+2], %rs14;
$L__BB0_24:
	add.s32 	%r56, %r4, 2;
	setp.ge.s32 	%p32, %r56, %r21;
	@%p32 bra 	$L__BB0_26;
	ld.global.u16 	%rs15, [%rd4+4];
	// begin inline asm
	{  cvt.f32.f16 %f127, %rs15;}

	// end inline asm
	mul.f32 	%f129, %f34, %f127;
	fma.rn.f32 	%f128, %f33, %f146, %f129;
	// begin inline asm
	{  cvt.rn.f16.f32 %rs16, %f128;}

	// end inline asm
	st.global.u16 	[%rd4+4], %rs16;
$L__BB0_26:
	add.s32 	%r57, %r4, 3;
	setp.ge.s32 	%p33, %r57, %r21;
	@%p33 bra 	$L__BB0_28;
	ld.global.u16 	%rs17, [%rd4+6];
	// begin inline asm
	{  cvt.f32.f16 %f130, %rs17;}

	// end inline asm
	mul.f32 	%f132, %f34, %f130;
	fma.rn.f32 	%f131, %f33, %f145, %f132;
	// begin inline asm
	{  cvt.rn.f16.f32 %rs18, %f131;}

	// end inline asm
	st.global.u16 	[%rd4+6], %rs18;
$L__BB0_28:
	ret;

}


// ===== COMPILED SASS (sm_100) =====

	.target	sm_100

	.elftype	@"ET_EXEC"


//--------------------- .note.nv.tkinfo           --------------------------
	.section	.note.nv.tkinfo,"",@"SHT_NOTE"
	.sectionflags	@"SHF_NOTE_NV_TKINFO"
	.tkinfo
        /*0018*/ 	.word	0x00000002
        /*0030*/ 	.string	""
        /*0030*/ 	.string	"ptxas"
        /*0030*/ 	.string	"Cuda compilation tools, release 13.0, V13.0.88"
        /*0030*/ 	.string	"Build cuda_13.0.r13.0/compiler.36424714_0"
        /*0030*/ 	.string	"-arch sm_100 -m 64 "



//--------------------- .note.nv.cuinfo           --------------------------
	.section	.note.nv.cuinfo,"",@"SHT_NOTE"
	.sectionflags	@"SHF_NOTE_NV_CUINFO"
        /*0018*/ 	.short	0x0002
        /*001a*/ 	.short	0x0064
        /*001c*/ 	.short	0x0082
	.zero		2


//--------------------- .nv.info                  --------------------------
	.section	.nv.info,"",@"SHT_CUDA_INFO"
	.align	4


	//----- nvinfo : EIATTR_REGCOUNT
	.align		4
        /*0000*/ 	.byte	0x04, 0x2f
        /*0002*/ 	.short	(.L_1 - .L_0)
	.align		4
.L_0:
        /*0004*/ 	.word	index@(_Z4gemmILi4ELi32EEvPK6__halfS2_PS0_iiiff)
        /*0008*/ 	.word	0x0000001f


	//----- nvinfo : EIATTR_FRAME_SIZE
	.align		4
.L_1:
        /*000c*/ 	.byte	0x04, 0x11
        /*000e*/ 	.short	(.L_3 - .L_2)
	.align		4
.L_2:
        /*0010*/ 	.word	index@(_Z4gemmILi4ELi32EEvPK6__halfS2_PS0_iiiff)
        /*0014*/ 	.word	0x00000000


	//----- nvinfo : EIATTR_MIN_STACK_SIZE
	.align		4
.L_3:
        /*0018*/ 	.byte	0x04, 0x12
        /*001a*/ 	.short	(.L_5 - .L_4)
	.align		4
.L_4:
        /*001c*/ 	.word	index@(_Z4gemmILi4ELi32EEvPK6__halfS2_PS0_iiiff)
        /*0020*/ 	.word	0x00000000
.L_5:


//--------------------- .nv.compat                --------------------------
	.section	.nv.compat,"",@"SHT_CUDA_COMPAT_INFO"
	.align	4
        /*0000*/ 	.byte	0x02, 0x09, 0x00, 0x00, 0x02, 0x02, 0x01, 0x00, 0x02, 0x05, 0x05, 0x00, 0x03, 0x07, 0x01, 0x01
        /*0010*/ 	.byte	0x02, 0x03, 0x00, 0x00, 0x02, 0x06, 0x01, 0x00, 0x04, 0x0b, 0x08, 0x00, 0x09, 0x00, 0x00, 0x00
        /*0020*/ 	.byte	0x00, 0x00, 0x00, 0x00


//--------------------- .nv.info._Z4gemmILi4ELi32EEvPK6__halfS2_PS0_iiiff --------------------------
	.section	.nv.info._Z4gemmILi4ELi32EEvPK6__halfS2_PS0_iiiff,"",@"SHT_CUDA_INFO"
	.sectionflags	@""
	.align	4


	//----- nvinfo : EIATTR_CUDA_API_VERSION
	.align		4
        /*0000*/ 	.byte	0x04, 0x37
        /*0002*/ 	.short	(.L_7 - .L_6)
.L_6:
        /*0004*/ 	.word	0x00000082


	//----- nvinfo : EIATTR_KPARAM_INFO
	.align		4
.L_7:
        /*0008*/ 	.byte	0x04, 0x17
        /*000a*/ 	.short	(.L_9 - .L_8)
.L_8:
        /*000c*/ 	.word	0x00000000
        /*0010*/ 	.short	0x0007
        /*0012*/ 	.short	0x0028
        /*0014*/ 	.byte	0x00, 0xf0, 0x11, 0x00


	//----- nvinfo : EIATTR_KPARAM_INFO
	.align		4
.L_9:
        /*0018*/ 	.byte	0x04, 0x17
        /*001a*/ 	.short	(.L_11 - .L_10)
.L_10:
        /*001c*/ 	.word	0x00000000
        /*0020*/ 	.short	0x0006
        /*0022*/ 	.short	0x0024
        /*0024*/ 	.byte	0x00, 0xf0, 0x11, 0x00


	//----- nvinfo : EIATTR_KPARAM_INFO
	.align		4
.L_11:
        /*0028*/ 	.byte	0x04, 0x17
        /*002a*/ 	.short	(.L_13 - .L_12)
.L_12:
        /*002c*/ 	.word	0x00000000
        /*0030*/ 	.short	0x0005
        /*0032*/ 	.short	0x0020
        /*0034*/ 	.byte	0x00, 0xf0, 0x11, 0x00


	//----- nvinfo : EIATTR_KPARAM_INFO
	.align		4
.L_13:
        /*0038*/ 	.byte	0x04, 0x17
        /*003a*/ 	.short	(.L_15 - .L_14)
.L_14:
        /*003c*/ 	.word	0x00000000
        /*0040*/ 	.short	0x0004
        /*0042*/ 	.short	0x001c
        /*0044*/ 	.byte	0x00, 0xf0, 0x11, 0x00


	//----- nvinfo : EIATTR_KPARAM_INFO
	.align		4
.L_15:
        /*0048*/ 	.byte	0x04, 0x17
        /*004a*/ 	.short	(.L_17 - .L_16)
.L_16:
        /*004c*/ 	.word	0x00000000
        /*0050*/ 	.short	0x0003
        /*0052*/ 	.short	0x0018
        /*0054*/ 	.byte	0x00, 0xf0, 0x11, 0x00


	//----- nvinfo : EIATTR_KPARAM_INFO
	.align		4
.L_17:
        /*0058*/ 	.byte	0x04, 0x17
        /*005a*/ 	.short	(.L_19 - .L_18)
.L_18:
        /*005c*/ 	.word	0x00000000
        /*0060*/ 	.short	0x0002
        /*0062*/ 	.short	0x0010
        /*0064*/ 	.byte	0x00, 0xf5, 0x21, 0x00


	//----- nvinfo : EIATTR_KPARAM_INFO
	.align		4
.L_19:
        /*0068*/ 	.byte	0x04, 0x17
        /*006a*/ 	.short	(.L_21 - .L_20)
.L_20:
        /*006c*/ 	.word	0x00000000
        /*0070*/ 	.short	0x0001
        /*0072*/ 	.short	0x0008
        /*0074*/ 	.byte	0x00, 0xf5, 0x21, 0x00


	//----- nvinfo : EIATTR_KPARAM_INFO
	.align		4
.L_21:
        /*0078*/ 	.byte	0x04, 0x17
        /*007a*/ 	.short	(.L_23 - .L_22)
.L_22:
        /*007c*/ 	.word	0x00000000
        /*0080*/ 	.short	0x0000
        /*0082*/ 	.short	0x0000
        /*0084*/ 	.byte	0x00, 0xf5, 0x21, 0x00


	//----- nvinfo : EIATTR_SPARSE_MMA_MASK
	.align		4
.L_23:
        /*0088*/ 	.byte	0x03, 0x50
        /*008a*/ 	.short	0x0000


	//----- nvinfo : EIATTR_MAXREG_COUNT
	.align		4
        /*008c*/ 	.byte	0x03, 0x1b
        /*008e*/ 	.short	0x00ff


	//----- nvinfo : EIATTR_NUM_BARRIERS
	.align		4
        /*0090*/ 	.byte	0x02, 0x4c
        /*0092*/ 	.byte	0x01
	.zero		1


	//----- nvinfo : EIATTR_MERCURY_ISA_VERSION
	.align		4
        /*0094*/ 	.byte	0x03, 0x5f
        /*0096*/ 	.short	0x0101


	//----- nvinfo : EIATTR_VRC_CTA_INIT_COUNT
	.align		4
        /*0098*/ 	.byte	0x02, 0x4a
	.zero		1
	.zero		1


	//----- nvinfo : EIATTR_EXIT_INSTR_OFFSETS
	.align		4
        /*009c*/ 	.byte	0x04, 0x1c
        /*009e*/ 	.short	(.L_25 - .L_24)


	//   ....[0]....
.L_24:
        /*00a0*/ 	.word	0x000009a0


	//   ....[1]....
        /*00a4*/ 	.word	0x00000bf0


	//   ....[2]....
        /*00a8*/ 	.word	0x00000c60


	//----- nvinfo : EIATTR_CRS_STACK_SIZE
	.align		4
.L_25:
        /*00ac*/ 	.byte	0x04, 0x1e
        /*00ae*/ 	.short	(.L_27 - .L_26)
.L_26:
        /*00b0*/ 	.word	0x00000000


	//----- nvinfo : EIATTR_CBANK_PARAM_SIZE
	.align		4
.L_27:
        /*00b4*/ 	.byte	0x03, 0x19
        /*00b6*/ 	.short	0x002c


	//----- nvinfo : EIATTR_PARAM_CBANK
	.align		4
        /*00b8*/ 	.byte	0x04, 0x0a
        /*00ba*/ 	.short	(.L_29 - .L_28)
	.align		4
.L_28:
        /*00bc*/ 	.word	index@(.nv.constant0._Z4gemmILi4ELi32EEvPK6__halfS2_PS0_iiiff)
        /*00c0*/ 	.short	0x0380
        /*00c2*/ 	.short	0x002c


	//----- nvinfo : EIATTR_SW_WAR
	.align		4
.L_29:
        /*00c4*/ 	.byte	0x04, 0x36
        /*00c6*/ 	.short	(.L_31 - .L_30)
.L_30:
        /*00c8*/ 	.word	0x00000008
.L_31:


//--------------------- .nv.callgraph             --------------------------
	.section	.nv.callgraph,"",@"SHT_CUDA_CALLGRAPH"
	.align	4
	.sectionentsize	8
	.align		4
        /*0000*/ 	.word	0x00000000
	.align		4
        /*0004*/ 	.word	0xffffffff
	.align		4
        /*0008*/ 	.word	0x00000000
	.align		4
        /*000c*/ 	.word	0xfffffffe
	.align		4
        /*0010*/ 	.word	0x00000000
	.align		4
        /*0014*/ 	.word	0xfffffffd
	.align		4
        /*0018*/ 	.word	0x00000000
	.align		4
        /*001c*/ 	.word	0xfffffffc


//--------------------- .text._Z4gemmILi4ELi32EEvPK6__halfS2_PS0_iiiff --------------------------
	.section	.text._Z4gemmILi4ELi32EEvPK6__halfS2_PS0_iiiff,"ax",@progbits
	.align	128
        .global         _Z4gemmILi4ELi32EEvPK6__halfS2_PS0_iiiff
        .type           _Z4gemmILi4ELi32EEvPK6__halfS2_PS0_iiiff,@function
        .size           _Z4gemmILi4ELi32EEvPK6__halfS2_PS0_iiiff,(.L_x_8 - _Z4gemmILi4ELi32EEvPK6__halfS2_PS0_iiiff)
        .other          _Z4gemmILi4ELi32EEvPK6__halfS2_PS0_iiiff,@"STO_CUDA_ENTRY STV_DEFAULT"
_Z4gemmILi4ELi32EEvPK6__halfS2_PS0_iiiff:
.text._Z4gemmILi4ELi32EEvPK6__halfS2_PS0_iiiff:
[----:B------:R-:W-:Y:S01]  /*0000*/  LDC R1, c[0x0][0x37c] ;  /* 0x0000df00ff017b82 */ /* 0x000fe20000000800 */
[----:B------:R-:W0:Y:S01]  /*0010*/  S2R R0, SR_TID.X ;  /* 0x0000000000007919 */ /* 0x000e220000002100 */
[----:B------:R-:W1:Y:S01]  /*0020*/  LDCU UR4, c[0x0][0x3a0] ;  /* 0x00007400ff0477ac */ /* 0x000e620008000800 */
[----:B------:R-:W-:Y:S01]  /*0030*/  HFMA2 R22, -RZ, RZ, 0, 0 ;  /* 0x00000000ff167431 */ /* 0x000fe200000001ff */
[----:B------:R-:W-:Y:S01]  /*0040*/  MOV R11, RZ ;  /* 0x000000ff000b7202 */ /* 0x000fe20000000f00 */
[----:B------:R-:W2:Y:S01]  /*0050*/  S2R R18, SR_CTAID.Y ;  /* 0x0000000000127919 */ /* 0x000ea20000002600 */
[----:B------:R-:W-:Y:S01]  /*0060*/  CS2R R8, SRZ ;  /* 0x0000000000087805 */ /* 0x000fe2000001ff00 */
[----:B------:R-:W3:Y:S01]  /*0070*/  LDCU.64 UR10, c[0x0][0x358] ;  /* 0x00006b00ff0a77ac */ /* 0x000ee20008000a00 */
[----:B------:R-:W4:Y:S01]  /*0080*/  S2R R19, SR_CTAID.X ;  /* 0x0000000000137919 */ /* 0x000f220000002500 */
[----:B-1----:R-:W-:Y:S01]  /*0090*/  UISETP.GE.AND UP0, UPT, UR4, 0x1, UPT ;  /* 0x000000010400788c */ /* 0x002fe2000bf06270 */
[----:B0-----:R-:W-:-:S02]  /*00a0*/  SHF.L.U32 R20, R0, 0x2, RZ ;  /* 0x0000000200147819 */ /* 0x001fc400000006ff */
[----:B------:R-:W-:Y:S02]  /*00b0*/  SHF.R.U32.HI R21, RZ, 0x3, R0 ;  /* 0x00000003ff157819 */ /* 0x000fe40000011600 */
[----:B------:R-:W-:Y:S02]  /*00c0*/  LOP3.LUT R20, R20, 0x1c, RZ, 0xc0, !PT ;  /* 0x0000001c14147812 */ /* 0x000fe400078ec0ff */
[----:B--2---:R-:W-:Y:S02]  /*00d0*/  LEA R18, R18, R21, 0x5 ;  /* 0x0000001512127211 */ /* 0x004fe400078e28ff */
[----:B----4-:R-:W-:Y:S01]  /*00e0*/  LEA R19, R19, R20, 0x5 ;  /* 0x0000001413137211 */ /* 0x010fe200078e28ff */
[----:B---3--:R-:W-:Y:S06]  /*00f0*/  BRA.U !UP0, `(.L_x_0) ;  /* 0x00000009081c7547 */ /* 0x008fec000b800000 */
[----:B------:R-:W0:Y:S01]  /*0100*/  S2UR UR8, SR_CgaCtaId ;  /* 0x00000000000879c3 */ /* 0x000e220000008800 */
[----:B------:R-:W-:Y:S01]  /*0110*/  UMOV UR5, 0x400 ;  /* 0x0000040000057882 */ /* 0x000fe20000000000 */
[----:B------:R-:W-:Y:S01]  /*0120*/  LOP3.LUT R0, R0, 0x7, RZ, 0xc0, !PT ;  /* 0x0000000700007812 */ /* 0x000fe200078ec0ff */
[----:B------:R-:W-:Y:S01]  /*0130*/  UIADD3 UR7, UPT, UPT, UR5, 0x1000, URZ ;  /* 0x0000100005077890 */ /* 0x000fe2000fffe0ff */
[----:B------:R-:W-:Y:S01]  /*0140*/  MOV R22, RZ ;  /* 0x000000ff00167202 */ /* 0x000fe20000000f00 */
[----:B------:R-:W-:Y:S02]  /*0150*/  UIADD3 UR4, UPT, UPT, UR4, 0x1f, URZ ;  /* 0x0000001f04047890 */ /* 0x000fe4000fffe0ff */
[----:B0-----:R-:W-:Y:S02]  /*0160*/  ULEA UR6, UR8, UR5, 0x18 ;  /* 0x0000000508067291 */ /* 0x001fe4000f8ec0ff */
[----:B------:R-:W-:Y:S02]  /*0170*/  ULEA UR7, UR8, UR7, 0x18 ;  /* 0x0000000708077291 */ /* 0x000fe4000f8ec0ff */
[----:B------:R-:W-:-:S02]  /*0180*/  USHF.R.U32.HI UR5, URZ, 0x5, UR4 ;  /* 0x00000005ff057899 */ /* 0x000fc40008011604 */
[C---:B------:R-:W-:Y:S01]  /*0190*/  LEA R17, R21.reuse, UR6, 0x2 ;  /* 0x0000000615117c11 */ /* 0x040fe2000f8e10ff */
[----:B------:R-:W-:Y:S01]  /*01a0*/  UMOV UR4, URZ ;  /* 0x000000ff00047c82 */ /* 0x000fe20008000000 */
[----:B------:R-:W-:Y:S02]  /*01b0*/  LEA R0, R0, UR7, 0x4 ;  /* 0x0000000700007c11 */ /* 0x000fe4000f8e20ff */
[----:B------:R-:W-:Y:S02]  /*01c0*/  LEA R3, R21, UR7, 0x7 ;  /* 0x0000000715037c11 */ /* 0x000fe4000f8e38ff */
[----:B------:R-:W-:Y:S02]  /*01d0*/  LEA R16, R20, R17, 0x7 ;  /* 0x0000001114107211 */ /* 0x000fe400078e38ff */
[----:B------:R-:W-:Y:S02]  /*01e0*/  IADD3 R2, PT, PT, R0, 0x200, RZ ;  /* 0x0000020000027810 */ /* 0x000fe40007ffe0ff */
[----:B------:R-:W-:-:S07]  /*01f0*/  LEA R3, R20, R3, 0x2 ;  /* 0x0000000314037211 */ /* 0x000fce00078e10ff */
.L_x_2:
[----:B------:R-:W0:Y:S01]  /*0200*/  LDCU UR7, c[0x0][0x398] ;  /* 0x00007300ff0777ac */ /* 0x000e220008000800 */
[----:B------:R-:W1:Y:S01]  /*0210*/  LDC.64 R4, c[0x0][0x380] ;  /* 0x0000e000ff047b82 */ /* 0x000e620000000a00 */
[----:B------:R-:W2:Y:S01]  /*0220*/  LDCU UR8, c[0x0][0x3a0] ;  /* 0x00007400ff0877ac */ /* 0x000ea20008000800 */
[----:B------:R-:W-:-:S06]  /*0230*/  USHF.L.U32 UR6, UR4, 0x5, URZ ;  /* 0x0000000504067899 */ /* 0x000fcc00080006ff */
[----:B------:R-:W-:Y:S02]  /*0240*/  LOP3.LUT R13, R20, UR6, RZ, 0xfc, !PT ;  /* 0x00000006140d7c12 */ /* 0x000fe4000f8efcff */
[C---:B0-----:R-:W-:Y:S01]  /*0250*/  ISETP.GE.AND P1, PT, R18.reuse, UR7, PT ;  /* 0x0000000712007c0c */ /* 0x041fe2000bf26270 */
[----:B------:R-:W0:Y:S03]  /*0260*/  LDCU UR7, c[0x0][0x39c] ;  /* 0x00007380ff0777ac */ /* 0x000e260008000800 */
[----:B--2---:R-:W-:Y:S01]  /*0270*/  ISETP.GE.OR P3, PT, R13, UR8, P1 ;  /* 0x000000080d007c0c */ /* 0x004fe20008f66670 */
[----:B------:R-:W-:-:S04]  /*0280*/  IMAD R7, R18, UR8, R13 ;  /* 0x0000000812077c24 */ /* 0x000fc8000f8e020d */
[----:B-1----:R-:W-:Y:S02]  /*0290*/  IMAD.WIDE.U32 R4, R7, 0x2, R4 ;  /* 0x0000000207047825 */ /* 0x002fe400078e0004 */
[----:B------:R-:W1:Y:S06]  /*02a0*/  LDC.64 R6, c[0x0][0x388] ;  /* 0x0000e200ff067b82 */ /* 0x000e6c0000000a00 */
[----:B------:R-:W2:Y:S01]  /*02b0*/  @!P3 LDG.E.U16 R23, desc[UR10][R4.64] ;  /* 0x0000000a0417b981 */ /* 0x000ea2000c1e1500 */
[----:B------:R-:W-:Y:S02]  /*02c0*/  IADD3 R0, PT, PT, R13, 0x1, RZ ;  /* 0x000000010d007810 */ /* 0x000fe40007ffe0ff */
[----:B------:R-:W-:-:S02]  /*02d0*/  IADD3 R14, PT, PT, R21, UR6, RZ ;  /* 0x00000006150e7c10 */ /* 0x000fc4000fffe0ff */
[----:B------:R-:W-:Y:S02]  /*02e0*/  ISETP.GE.OR P2, PT, R0, UR8, P1 ;  /* 0x0000000800007c0c */ /* 0x000fe40008f46670 */
[C---:B------:R-:W-:Y:S01]  /*02f0*/  ISETP.GE.AND P0, PT, R14.reuse, UR8, PT ;  /* 0x000000080e007c0c */ /* 0x040fe2000bf06270 */
[----:B0-----:R-:W-:Y:S01]  /*0300*/  IMAD R15, R14, UR7, R19 ;  /* 0x000000070e0f7c24 */ /* 0x001fe2000f8e0213 */
[----:B------:R-:W-:Y:S02]  /*0310*/  IADD3 R0, PT, PT, R19, 0x1, RZ ;  /* 0x0000000113007810 */ /* 0x000fe40007ffe0ff */
[C---:B------:R-:W-:Y:S02]  /*0320*/  IADD3 R10, PT, PT, R13.reuse, 0x2, RZ ;  /* 0x000000020d0a7810 */ /* 0x040fe40007ffe0ff */
[----:B------:R-:W-:Y:S01]  /*0330*/  IADD3 R12, PT, PT, R13, 0x3, RZ ;  /* 0x000000030d0c7810 */ /* 0x000fe20007ffe0ff */
[----:B------:R-:W-:Y:S01]  /*0340*/  HFMA2 R13, -RZ, RZ, 0, 0 ;  /* 0x00000000ff0d7431 */ /* 0x000fe200000001ff */
[----:B------:R-:W-:-:S02]  /*0350*/  ISETP.GE.OR P6, PT, R19, UR7, P0 ;  /* 0x0000000713007c0c */ /* 0x000fc400087c6670 */
[----:B------:R-:W-:Y:S01]  /*0360*/  ISETP.GE.OR P5, PT, R0, UR7, P0 ;  /* 0x0000000700007c0c */ /* 0x000fe200087a6670 */
[----:B-1----:R-:W-:Y:S01]  /*0370*/  IMAD.WIDE R6, R15, 0x2, R6 ;  /* 0x000000020f067825 */ /* 0x002fe200078e0206 */
[C---:B------:R-:W-:Y:S01]  /*0380*/  IADD3 R0, PT, PT, R19.reuse, 0x2, RZ ;  /* 0x0000000213007810 */ /* 0x040fe20007ffe0ff */
[----:B------:R-:W3:Y:S01]  /*0390*/  @!P2 LDG.E.U16 R25, desc[UR10][R4.64+0x2] ;  /* 0x0000020a0419a981 */ /* 0x000ee2000c1e1500 */
[----:B------:R-:W-:Y:S02]  /*03a0*/  ISETP.GE.OR P4, PT, R10, UR8, P1 ;  /* 0x000000080a007c0c */ /* 0x000fe40008f86670 */
[----:B------:R-:W-:Y:S02]  /*03b0*/  IADD3 R10, PT, PT, R19, 0x3, RZ ;  /* 0x00000003130a7810 */ /* 0x000fe40007ffe0ff */
[----:B------:R-:W-:-:S05]  /*03c0*/  ISETP.GE.OR P1, PT, R12, UR8, P1 ;  /* 0x000000080c007c0c */ /* 0x000fca0008f26670 */
[----:B------:R-:W4:Y:S04]  /*03d0*/  @!P5 LDG.E.U16 R12, desc[UR10][R6.64+0x2] ;  /* 0x0000020a060cd981 */ /* 0x000f28000c1e1500 */
[----:B------:R-:W5:Y:S04]  /*03e0*/  @!P4 LDG.E.U16 R14, desc[UR10][R4.64+0x4] ;  /* 0x0000040a040ec981 */ /* 0x000f68000c1e1500 */
[----:B------:R0:W5:Y:S01]  /*03f0*/  @!P1 LDG.E.U16 R26, desc[UR10][R4.64+0x6] ;  /* 0x0000060a041a9981 */ /* 0x000162000c1e1500 */
[----:B--2---:R-:W-:Y:S01]  /*0400*/  @!P3 HADD2.F32 R13, -RZ, R23.H0_H0 ;  /* 0x20000017ff0db230 */ /* 0x004fe20000004100 */
[----:B------:R-:W-:-:S02]  /*0410*/  ISETP.GE.OR P3, PT, R0, UR7, P0 ;  /* 0x0000000700007c0c */ /* 0x000fc40008766670 */
[----:B------:R-:W-:Y:S02]  /*0420*/  ISETP.GE.OR P0, PT, R10, UR7, P0 ;  /* 0x000000070a007c0c */ /* 0x000fe40008706670 */
[----:B------:R-:W2:Y:S09]  /*0430*/  @!P6 LDG.E.U16 R10, desc[UR10][R6.64] ;  /* 0x0000000a060ae981 */ /* 0x000eb2000c1e1500 */
[----:B------:R-:W2:Y:S04]  /*0440*/  @!P3 LDG.E.U16 R24, desc[UR10][R6.64+0x4] ;  /* 0x0000040a0618b981 */ /* 0x000ea8000c1e1500 */
[----:B------:R1:W2:Y:S01]  /*0450*/  @!P0 LDG.E.U16 R27, desc[UR10][R6.64+0x6] ;  /* 0x0000060a061b8981 */ /* 0x0002a2000c1e1500 */
[----:B------:R-:W-:Y:S01]  /*0460*/  MOV R0, RZ ;  /* 0x000000ff00007202 */ /* 0x000fe20000000f00 */
[----:B------:R-:W-:Y:S01]  /*0470*/  HFMA2 R23, -RZ, RZ, 0, 0 ;  /* 0x00000000ff177431 */ /* 0x000fe200000001ff */
[----:B------:R-:W-:Y:S01]  /*0480*/  MOV R15, RZ ;  /* 0x000000ff000f7202 */ /* 0x000fe20000000f00 */
[----:B---3--:R-:W-:-:S02]  /*0490*/  @!P2 HADD2.F32 R15, -RZ, R25.H0_H0 ;  /* 0x20000019ff0fa230 */ /* 0x008fc40000004100 */
[----:B------:R-:W-:Y:S01]  /*04a0*/  HFMA2 R25, -RZ, RZ, 0, 0 ;  /* 0x00000000ff197431 */ /* 0x000fe200000001ff */
[----:B0-----:R-:W-:Y:S01]  /*04b0*/  MOV R4, RZ ;  /* 0x000000ff00047202 */ /* 0x001fe20000000f00 */
[----:B------:R-:W-:Y:S01]  /*04c0*/  STS [R16], R13 ;  /* 0x0000000d10007388 */ /* 0x000fe20000000800 */
[----:B----4-:R-:W-:Y:S01]  /*04d0*/  @!P5 HADD2.F32 R4, -RZ, R12.H0_H0 ;  /* 0x2000000cff04d230 */ /* 0x010fe20000004100 */
[----:B-1----:R-:W-:Y:S01]  /*04e0*/  MOV R6, RZ ;  /* 0x000000ff00067202 */ /* 0x002fe20000000f00 */
[----:B-----5:R-:W-:Y:S02]  /*04f0*/  @!P4 HADD2.F32 R23, -RZ, R14.H0_H0 ;  /* 0x2000000eff17c230 */ /* 0x020fe40000004100 */
[----:B------:R-:W-:Y:S01]  /*0500*/  @!P1 HADD2.F32 R25, -RZ, R26.H0_H0 ;  /* 0x2000001aff199230 */ /* 0x000fe20000004100 */
[----:B------:R-:W-:Y:S01]  /*0510*/  UIADD3 UR4, UPT, UPT, UR4, 0x1, URZ ;  /* 0x0000000104047890 */ /* 0x000fe2000fffe0ff */
[----:B------:R-:W-:-:S03]  /*0520*/  UMOV UR6, 0x200 ;  /* 0x0000020000067882 */ /* 0x000fc60000000000 */
[----:B------:R-:W-:Y:S01]  /*0530*/  UISETP.NE.AND UP1, UPT, UR4, UR5, UPT ;  /* 0x000000050400728c */ /* 0x000fe2000bf25270 */
[----:B--2---:R-:W-:Y:S02]  /*0540*/  @!P6 HADD2.F32 R0, -RZ, R10.H0_H0 ;  /* 0x2000000aff00e230 */ /* 0x004fe40000004100 */
[----:B------:R-:W-:-:S03]  /*0550*/  HFMA2 R10, -RZ, RZ, 0, 0 ;  /* 0x00000000ff0a7431 */ /* 0x000fc600000001ff */
[----:B------:R0:W-:Y:S01]  /*0560*/  STS [R3], R0 ;  /* 0x0000000003007388 */ /* 0x0001e20000000800 */
[----:B------:R-:W-:-:S03]  /*0570*/  @!P3 HADD2.F32 R10, -RZ, R24.H0_H0 ;  /* 0x20000018ff0ab230 */ /* 0x000fc60000004100 */
[----:B------:R1:W-:Y:S01]  /*0580*/  STS [R16+0x80], R15 ;  /* 0x0000800f10007388 */ /* 0x0003e20000000800 */
[----:B------:R-:W-:-:S03]  /*0590*/  @!P0 HADD2.F32 R6, -RZ, R27.H0_H0 ;  /* 0x2000001bff068230 */ /* 0x000fc60000004100 */
[----:B------:R1:W-:Y:S04]  /*05a0*/  STS [R3+0x4], R4 ;  /* 0x0000040403007388 */ /* 0x0003e80000000800 */
[----:B------:R1:W-:Y:S04]  /*05b0*/  STS [R16+0x100], R23 ;  /* 0x0001001710007388 */ /* 0x0003e80000000800 */
[----:B------:R1:W-:Y:S04]  /*05c0*/  STS [R3+0x8], R10 ;  /* 0x0000080a03007388 */ /* 0x0003e80000000800 */
[----:B------:R1:W-:Y:S04]  /*05d0*/  STS [R16+0x180], R25 ;  /* 0x0001801910007388 */ /* 0x0003e80000000800 */
[----:B------:R1:W-:Y:S01]  /*05e0*/  STS [R3+0xc], R6 ;  /* 0x00000c0603007388 */ /* 0x0003e20000000800 */
[----:B0-----:R-:W-:Y:S01]  /*05f0*/  MOV R0, R2 ;  /* 0x0000000200007202 */ /* 0x001fe20000000f00 */
[----:B------:R-:W-:Y:S06]  /*0600*/  BAR.SYNC.DEFER_BLOCKING 0x0 ;  /* 0x0000000000007b1d */ /* 0x000fec0000010000 */
.L_x_1:
[----:B------:R-:W-:Y:S04]  /*0610*/  LDS R26, [R17+UR6+-0x200] ;  /* 0xfffe0006111a7984 */ /* 0x000fe80008000800 */
[----:B-1----:R-:W0:Y:S04]  /*0620*/  LDS.128 R4, [R0+-0x200] ;  /* 0xfffe000000047984 */ /* 0x002e280000000c00 */
[----:B------:R-:W-:Y:S04]  /*0630*/  LDS R24, [R17+UR6+-0x180] ;  /* 0xfffe800611187984 */ /* 0x000fe80008000800 */
[----:B------:R-:W1:Y:S04]  /*0640*/  LDS.128 R12, [R0+-0x180] ;  /* 0xfffe8000000c7984 */ /* 0x000e680000000c00 */
[----:B------:R-:W-:Y:S01]  /*0650*/  LDS R23, [R17+UR6+-0x100] ;  /* 0xffff000611177984 */ /* 0x000fe20008000800 */
[C---:B0-----:R-:W-:Y:S01]  /*0660*/  FFMA R27, R26.reuse, R4, R9 ;  /* 0x000000041a1b7223 */ /* 0x041fe20000000009 */
[C---:B------:R-:W-:Y:S01]  /*0670*/  FFMA R4, R26.reuse, R5, R8 ;  /* 0x000000051a047223 */ /* 0x040fe20000000008 */
[C---:B------:R-:W-:Y:S01]  /*0680*/  FFMA R25, R26.reuse, R6, R11 ;  /* 0x000000061a197223 */ /* 0x040fe2000000000b */
[----:B------:R-:W-:Y:S01]  /*0690*/  FFMA R26, R26, R7, R22 ;  /* 0x000000071a1a7223 */ /* 0x000fe20000000016 */
[----:B------:R-:W0:Y:S01]  /*06a0*/  LDS.128 R8, [R0+-0x100] ;  /* 0xffff000000087984 */ /* 0x000e220000000c00 */
[C---:B-1----:R-:W-:Y:S01]  /*06b0*/  FFMA R12, R24.reuse, R12, R27 ;  /* 0x0000000c180c7223 */ /* 0x042fe2000000001b */
[----:B------:R-:W-:-:S02]  /*06c0*/  FFMA R28, R24, R13, R4 ;  /* 0x0000000d181c7223 */ /* 0x000fc40000000004 */
[----:B------:R-:W-:Y:S01]  /*06d0*/  LDS R22, [R17+UR6+-0x80] ;  /* 0xffff800611167984 */ /* 0x000fe20008000800 */
[C---:B------:R-:W-:Y:S01]  /*06e0*/  FFMA R25, R24.reuse, R14, R25 ;  /* 0x0000000e18197223 */ /* 0x040fe20000000019 */
[----:B------:R-:W-:Y:S02]  /*06f0*/  FFMA R26, R24, R15, R26 ;  /* 0x0000000f181a7223 */ /* 0x000fe4000000001a */
[----:B------:R-:W1:Y:S04]  /*0700*/  LDS.128 R4, [R0+-0x80] ;  /* 0xffff800000047984 */ /* 0x000e680000000c00 */
[----:B------:R-:W-:Y:S01]  /*0710*/  LDS R24, [R17+UR6] ;  /* 0x0000000611187984 */ /* 0x000fe20008000800 */
[C---:B0-----:R-:W-:Y:S01]  /*0720*/  FFMA R27, R23.reuse, R8, R12 ;  /* 0x00000008171b7223 */ /* 0x041fe2000000000c */
[----:B------:R-:W-:-:S02]  /*0730*/  FFMA R28, R23, R9, R28 ;  /* 0x00000009171c7223 */ /* 0x000fc4000000001c */
[----:B------:R-:W0:Y:S01]  /*0740*/  LDS.128 R12, [R0] ;  /* 0x00000000000c7984 */ /* 0x000e220000000c00 */
[C---:B------:R-:W-:Y:S01]  /*0750*/  FFMA R25, R23.reuse, R10, R25 ;  /* 0x0000000a17197223 */ /* 0x040fe20000000019 */
[----:B------:R-:W-:Y:S02]  /*0760*/  FFMA R26, R23, R11, R26 ;  /* 0x0000000b171a7223 */ /* 0x000fe4000000001a */
[----:B------:R-:W-:Y:S04]  /*0770*/  LDS R23, [R17+UR6+0x80] ;  /* 0x0000800611177984 */ /* 0x000fe80008000800 */
[----:B------:R-:W2:Y:S01]  /*0780*/  LDS.128 R8, [R0+0x80] ;  /* 0x0000800000087984 */ /* 0x000ea20000000c00 */
[C---:B-1----:R-:W-:Y:S01]  /*0790*/  FFMA R27, R22.reuse, R4, R27 ;  /* 0x00000004161b7223 */ /* 0x042fe2000000001b */
[C---:B------:R-:W-:Y:S01]  /*07a0*/  FFMA R28, R22.reuse, R5, R28 ;  /* 0x00000005161c7223 */ /* 0x040fe2000000001c */
[C---:B------:R-:W-:Y:S01]  /*07b0*/  FFMA R25, R22.reuse, R6, R25 ;  /* 0x0000000616197223 */ /* 0x040fe20000000019 */
[----:B------:R-:W-:-:S02]  /*07c0*/  FFMA R26, R22, R7, R26 ;  /* 0x00000007161a7223 */ /* 0x000fc4000000001a */
[----:B------:R-:W-:Y:S04]  /*07d0*/  LDS R22, [R17+UR6+0x100] ;  /* 0x0001000611167984 */ /* 0x000fe80008000800 */
[----:B------:R-:W1:Y:S01]  /*07e0*/  LDS.128 R4, [R0+0x100] ;  /* 0x0001000000047984 */ /* 0x000e620000000c00 */
[C---:B0-----:R-:W-:Y:S01]  /*07f0*/  FFMA R12, R24.reuse, R12, R27 ;  /* 0x0000000c180c7223 */ /* 0x041fe2000000001b */
[C---:B------:R-:W-:Y:S01]  /*0800*/  FFMA R28, R24.reuse, R13, R28 ;  /* 0x0000000d181c7223 */ /* 0x040fe2000000001c */
[C---:B------:R-:W-:Y:S01]  /*0810*/  FFMA R25, R24.reuse, R14, R25 ;  /* 0x0000000e18197223 */ /* 0x040fe20000000019 */
[----:B------:R-:W-:Y:S02]  /*0820*/  FFMA R24, R24, R15, R26 ;  /* 0x0000000f18187223 */ /* 0x000fe4000000001a */
[----:B------:R-:W-:Y:S01]  /*0830*/  LDS R26, [R17+UR6+0x180] ;  /* 0x00018006111a7984 */ /* 0x000fe20008000800 */
[----:B------:R-:W-:Y:S01]  /*0840*/  UIADD3 UR6, UPT, UPT, UR6, 0x400, URZ ;  /* 0x0000040006067890 */ /* 0x000fe2000fffe0ff */
[C---:B--2---:R-:W-:Y:S01]  /*0850*/  FFMA R27, R23.reuse, R8, R12 ;  /* 0x00000008171b7223 */ /* 0x044fe2000000000c */
[C---:B------:R-:W-:Y:S01]  /*0860*/  FFMA R28, R23.reuse, R9, R28 ;  /* 0x00000009171c7223 */ /* 0x040fe2000000001c */
[----:B------:R0:W2:Y:S01]  /*0870*/  LDS.128 R12, [R0+0x180] ;  /* 0x00018000000c7984 */ /* 0x0000a20000000c00 */
[----:B------:R-:W-:Y:S01]  /*0880*/  UISETP.NE.AND UP0, UPT, UR6, 0x1200, UPT ;  /* 0x000012000600788c */ /* 0x000fe2000bf05270 */
[C---:B------:R-:W-:Y:S01]  /*0890*/  FFMA R25, R23.reuse, R10, R25 ;  /* 0x0000000a17197223 */ /* 0x040fe20000000019 */
[----:B------:R-:W-:Y:S01]  /*08a0*/  FFMA R24, R23, R11, R24 ;  /* 0x0000000b17187223 */ /* 0x000fe20000000018 */
[C---:B-1----:R-:W-:Y:S01]  /*08b0*/  FFMA R27, R22.reuse, R4, R27 ;  /* 0x00000004161b7223 */ /* 0x042fe2000000001b */
[C---:B------:R-:W-:Y:S01]  /*08c0*/  FFMA R28, R22.reuse, R5, R28 ;  /* 0x00000005161c7223 */ /* 0x040fe2000000001c */
[C---:B------:R-:W-:Y:S01]  /*08d0*/  FFMA R25, R22.reuse, R6, R25 ;  /* 0x0000000616197223 */ /* 0x040fe20000000019 */
[----:B------:R-:W-:Y:S01]  /*08e0*/  FFMA R22, R22, R7, R24 ;  /* 0x0000000716167223 */ /* 0x000fe20000000018 */
[----:B0-----:R-:W-:Y:S01]  /*08f0*/  IADD3 R0, PT, PT, R0, 0x400, RZ ;  /* 0x0000040000007810 */ /* 0x001fe20007ffe0ff */
[C---:B--2---:R-:W-:Y:S01]  /*0900*/  FFMA R9, R26.reuse, R12, R27 ;  /* 0x0000000c1a097223 */ /* 0x044fe2000000001b */
[C---:B------:R-:W-:Y:S01]  /*0910*/  FFMA R8, R26.reuse, R13, R28 ;  /* 0x0000000d1a087223 */ /* 0x040fe2000000001c */
[C---:B------:R-:W-:Y:S01]  /*0920*/  FFMA R11, R26.reuse, R14, R25 ;  /* 0x0000000e1a0b7223 */ /* 0x040fe20000000019 */
[----:B------:R-:W-:Y:S01]  /*0930*/  FFMA R22, R26, R15, R22 ;  /* 0x0000000f1a167223 */ /* 0x000fe20000000016 */
[----:B------:R-:W-:Y:S06]  /*0940*/  BRA.U UP0, `(.L_x_1) ;  /* 0xfffffffd00307547 */ /* 0x000fec000b83ffff */
[----:B------:R-:W-:Y:S06]  /*0950*/  BAR.SYNC.DEFER_BLOCKING 0x0 ;  /* 0x0000000000007b1d */ /* 0x000fec0000010000 */
[----:B------:R-:W-:Y:S05]  /*0960*/  BRA.U UP1, `(.L_x_2) ;  /* 0xfffffff901247547 */ /* 0x000fea000b83ffff */
.L_x_0:
[----:B------:R-:W0:Y:S02]  /*0970*/  LDCU.64 UR6, c[0x0][0x398] ;  /* 0x00007300ff0677ac */ /* 0x000e240008000a00 */
[----:B0-----:R-:W-:-:S04]  /*0980*/  ISETP.GE.AND P0, PT, R19, UR7, PT ;  /* 0x0000000713007c0c */ /* 0x001fc8000bf06270 */
[----:B------:R-:W-:-:S13]  /*0990*/  ISETP.GE.OR P0, PT, R18, UR6, P0 ;  /* 0x0000000612007c0c */ /* 0x000fda0008706670 */
[----:B------:R-:W-:Y:S05]  /*09a0*/  @P0 EXIT ;  /* 0x000000000000094d */ /* 0x000fea0003800000 */
[----:B------:R-:W0:Y:S01]  /*09b0*/  LDC.64 R2, c[0x0][0x390] ;  /* 0x0000e400ff027b82 */ /* 0x000e220000000a00 */
[----:B------:R-:W-:Y:S01]  /*09c0*/  IMAD R5, R18, UR7, R19 ;  /* 0x0000000712057c24 */ /* 0x000fe2000f8e0213 */
[----:B------:R-:W1:Y:S01]  /*09d0*/  LDCU UR4, c[0x0][0x3a8] ;  /* 0x00007500ff0477ac */ /* 0x000e620008000800 */
[----:B------:R-:W2:Y:S02]  /*09e0*/  LDCU UR5, c[0x0][0x3a4] ;  /* 0x00007480ff0577ac */ /* 0x000ea40008000800 */
[----:B0-----:R-:W-:-:S05]  /*09f0*/  IMAD.WIDE R2, R5, 0x2, R2 ;  /* 0x0000000205027825 */ /* 0x001fca00078e0202 */
[----:B------:R-:W3:Y:S01]  /*0a00*/  LDG.E.U16 R0, desc[UR10][R2.64] ;  /* 0x0000000a02007981 */ /* 0x000ee2000c1e1500 */
[C---:B------:R-:W-:Y:S01]  /*0a10*/  IADD3 R4, PT, PT, R19.reuse, 0x1, RZ ;  /* 0x0000000113047810 */ /* 0x040fe20007ffe0ff */
[----:B------:R-:W-:Y:S01]  /*0a20*/  BSSY.RECONVERGENT B0, `(.L_x_3) ;  /* 0x0000012000007945 */ /* 0x000fe20003800200 */
[C---:B------:R-:W-:Y:S02]  /*0a30*/  IADD3 R5, PT, PT, R19.reuse, 0x2, RZ ;  /* 0x0000000213057810 */ /* 0x040fe40007ffe0ff */
[----:B------:R-:W-:Y:S02]  /*0a40*/  ISETP.GE.AND P0, PT, R4, UR7, PT ;  /* 0x0000000704007c0c */ /* 0x000fe4000bf06270 */
[----:B------:R-:W-:Y:S02]  /*0a50*/  IADD3 R19, PT, PT, R19, 0x3, RZ ;  /* 0x0000000313137810 */ /* 0x000fe40007ffe0ff */
[----:B------:R-:W-:Y:S02]  /*0a60*/  ISETP.GE.AND P1, PT, R5, UR7, PT ;  /* 0x0000000705007c0c */ /* 0x000fe4000bf26270 */
[----:B------:R-:W-:Y:S01]  /*0a70*/  ISETP.GE.AND P2, PT, R19, UR7, PT ;  /* 0x0000000713007c0c */ /* 0x000fe2000bf46270 */
[----:B---3--:R-:W-:-:S05]  /*0a80*/  HADD2.F32 R0, -RZ, R0.H0_H0 ;  /* 0x20000000ff007230 */ /* 0x008fca0000004100 */
[----:B-1----:R-:W-:-:S04]  /*0a90*/  FMUL R0, R0, UR4 ;  /* 0x0000000400007c20 */ /* 0x002fc80008400000 */
[----:B--2---:R-:W-:-:S05]  /*0aa0*/  FFMA R0, R9, UR5, R0 ;  /* 0x0000000509007c23 */ /* 0x004fca0008000000 */
[----:B------:R-:W-:-:S04]  /*0ab0*/  F2FP.F16.F32.PACK_AB R0, RZ, R0 ;  /* 0x00000000ff00723e */ /* 0x000fc800000000ff */
[----:B------:R-:W-:Y:S01]  /*0ac0*/  PRMT R4, R0, 0x7610, R4 ;  /* 0x0000761000047816 */ /* 0x000fe20000000004 */
[----:B------:R-:W-:Y:S06]  /*0ad0*/  @P0 BRA `(.L_x_4) ;  /* 0x0000000000180947 */ /* 0x000fec0003800000 */
[----:B------:R-:W2:Y:S02]  /*0ae0*/  LDG.E.U16 R0, desc[UR10][R2.64+0x2] ;  /* 0x0000020a02007981 */ /* 0x000ea4000c1e1500 */
[----:B--2---:R-:W-:-:S05]  /*0af0*/  HADD2.F32 R0, -RZ, R0.H0_H0 ;  /* 0x20000000ff007230 */ /* 0x004fca0000004100 */
[----:B------:R-:W-:-:S04]  /*0b00*/  FMUL R5, R0, UR4 ;  /* 0x0000000400057c20 */ /* 0x000fc80008400000 */
[----:B------:R-:W-:-:S05]  /*0b10*/  FFMA R5, R8, UR5, R5 ;  /* 0x0000000508057c23 */ /* 0x000fca0008000005 */
[----:B------:R-:W-:-:S05]  /*0b20*/  F2FP.F16.F32.PACK_AB R5, RZ, R5 ;  /* 0x00000005ff05723e */ /* 0x000fca00000000ff */
[----:B------:R0:W-:Y:S02]  /*0b30*/  STG.E.U16 desc[UR10][R2.64+0x2], R5 ;  /* 0x0000020502007986 */ /* 0x0001e4000c10150a */
.L_x_4:
[----:B------:R-:W-:Y:S05]  /*0b40*/  BSYNC.RECONVERGENT B0 ;  /* 0x0000000000007941 */ /* 0x000fea0003800200 */
.L_x_3:
[----:B------:R-:W-:Y:S04]  /*0b50*/  BSSY.RECONVERGENT B0, `(.L_x_5) ;  /* 0x0000008000007945 */ /* 0x000fe80003800200 */
[----:B------:R-:W-:Y:S05]  /*0b60*/  @P1 BRA `(.L_x_6) ;  /* 0x0000000000181947 */ /* 0x000fea0003800000 */
[----:B------:R-:W2:Y:S02]  /*0b70*/  LDG.E.U16 R0, desc[UR10][R2.64+0x4] ;  /* 0x0000040a02007981 */ /* 0x000ea4000c1e1500 */
[----:B--2---:R-:W-:-:S05]  /*0b80*/  HADD2.F32 R0, -RZ, R0.H0_H0 ;  /* 0x20000000ff007230 */ /* 0x004fca0000004100 */
[----:B------:R-:W-:-:S04]  /*0b90*/  FMUL R0, R0, UR4 ;  /* 0x0000000400007c20 */ /* 0x000fc80008400000 */
[----:B------:R-:W-:-:S05]  /*0ba0*/  FFMA R0, R11, UR5, R0 ;  /* 0x000000050b007c23 */ /* 0x000fca0008000000 */
[----:B------:R-:W-:-:S05]  /*0bb0*/  F2FP.F16.F32.PACK_AB R0, RZ, R0 ;  /* 0x00000000ff00723e */ /* 0x000fca00000000ff */
[----:B------:R1:W-:Y:S02]  /*0bc0*/  STG.E.U16 desc[UR10][R2.64+0x4], R0 ;  /* 0x0000040002007986 */ /* 0x0003e4000c10150a */
.L_x_6:
[----:B------:R-:W-:Y:S05]  /*0bd0*/  BSYNC.RECONVERGENT B0 ;  /* 0x0000000000007941 */ /* 0x000fea0003800200 */
.L_x_5:
[----:B------:R2:W-:Y:S01]  /*0be0*/  STG.E.U16 desc[UR10][R2.64], R4 ;  /* 0x0000000402007986 */ /* 0x0005e2000c10150a */
[----:B------:R-:W-:Y:S05]  /*0bf0*/  @P2 EXIT ;  /* 0x000000000000294d */ /* 0x000fea0003800000 */
[----:B-1----:R-:W3:Y:S02]  /*0c00*/  LDG.E.U16 R0, desc[UR10][R2.64+0x6] ;  /* 0x0000060a02007981 */ /* 0x002ee4000c1e1500 */
[----:B---3--:R-:W-:-:S05]  /*0c10*/  HADD2.F32 R0, -RZ, R0.H0_H0 ;  /* 0x20000000ff007230 */ /* 0x008fca0000004100 */
[----:B0-----:R-:W-:-:S04]  /*0c20*/  FMUL R5, R0, UR4 ;  /* 0x0000000400057c20 */ /* 0x001fc80008400000 */
[----:B------:R-:W-:-:S05]  /*0c30*/  FFMA R5, R22, UR5, R5 ;  /* 0x0000000516057c23 */ /* 0x000fca0008000005 */
[----:B------:R-:W-:-:S05]  /*0c40*/  F2FP.F16.F32.PACK_AB R5, RZ, R5 ;  /* 0x00000005ff05723e */ /* 0x000fca00000000ff */
[----:B------:R-:W-:Y:S01]  /*0c50*/  STG.E.U16 desc[UR10][R2.64+0x6], R5 ;  /* 0x0000060502007986 */ /* 0x000fe2000c10150a */
[----:B------:R-:W-:Y:S05]  /*0c60*/  EXIT ;  /* 0x000000000000794d */ /* 0x000fea0003800000 */
.L_x_7:
[----:B------:R-:W-:-:S00]  /*0c70*/  BRA `(.L_x_7) ;  /* 0xfffffffc00fc7947 */ /* 0x000fc0000383ffff */
[----:B------:R-:W-:-:S00]  /*0c80*/  NOP ;  /* 0x0000000000007918 */ /* 0x000fc00000000000 */
[----:B------:R-:W-:-:S00]  /*0c90*/  NOP ;  /* 0x0000000000007918 */ /* 0x000fc00000000000 */
[----:B------:R-:W-:-:S00]  /*0ca0*/  NOP ;  /* 0x0000000000007918 */ /* 0x000fc00000000000 */
[----:B------:R-:W-:-:S00]  /*0cb0*/  NOP ;  /* 0x0000000000007918 */ /* 0x000fc00000000000 */
[----:B------:R-:W-:-:S00]  /*0cc0*/  NOP ;  /* 0x0000000000007918 */ /* 0x000fc00000000000 */
[----:B------:R-:W-:-:S00]  /*0cd0*/  NOP ;  /* 0x0000000000007918 */ /* 0x000fc00000000000 */
[----:B------:R-:W-:-:S00]  /*0ce0*/  NOP ;  /* 0x0000000000007918 */ /* 0x000fc00000000000 */
[----:B------:R-:W-:-:S00]  /*0cf0*/  NOP ;  /* 0x0000000000007918 */ /* 0x000fc00000000000 */
.L_x_8:


//--------------------- .nv.shared._Z4gemmILi4ELi32EEvPK6__halfS2_PS0_iiiff --------------------------
	.section	.nv.shared._Z4gemmILi4ELi32EEvPK6__halfS2_PS0_iiiff,"aw",@nobits
	.sectionflags	@""
	.align	4
.nv.shared._Z4gemmILi4ELi32EEvPK6__halfS2_PS0_iiiff:
	.zero		9216


//--------------------- .nv.shared.reserved.0     --------------------------
	.section	.nv.shared.reserved.0,"aw",@nobits
	.weak		__nv_reservedSMEM_offset_0_alias
	.size		__nv_reservedSMEM_offset_0_alias, 0, 64
	.other		__nv_reservedSMEM_offset_0_alias,@"STO_CUDA_RESERVED_SHARED STV_DEFAULT"
__nv_reservedSMEM_offset_0_alias:
	.zero		0
	.zero		64


//--------------------- .nv.constant0._Z4gemmILi4ELi32EEvPK6__halfS2_PS0_iiiff --------------------------
	.section	.nv.constant0._Z4gemmILi4ELi32EEvPK6__halfS2_PS0_iiiff,"a",@progbits
	.sectionflags	@""
	.align	4
.nv.constant0._Z4gemmILi4ELi32EEvPK6__halfS2_PS0_iiiff:
	.zero		940


//--------------------- SYMBOLS --------------------------

	.type		.nv.reservedSmem.offset0,@object
	.size		.nv.reservedSmem.offset0,0x4
	.type		.nv.reservedSmem.cap,@object
	.size		.nv.reservedSmem.cap,0x4
